//
// Generated by NVIDIA NVVM Compiler
//
// Compiler Build ID: CL-36424714
// Cuda compilation tools, release 13.0, V13.0.88
// Based on NVVM 20.0.0
//

.version 9.0
.target sm_100
.address_size 64

	// .globl	_Z19closest_pair_kernelP5PointPd

.visible .entry _Z19closest_pair_kernelP5PointPd(
	.param .u64 .ptr .align 1 _Z19closest_pair_kernelP5PointPd_param_0,
	.param .u64 .ptr .align 1 _Z19closest_pair_kernelP5PointPd_param_1
)
{
	.reg .pred 	%p<5>;
	.reg .b32 	%r<10>;
	.reg .b64 	%rd<9>;
	.reg .b64 	%fd<11>;

	ld.param.u64 	%rd2, [_Z19closest_pair_kernelP5PointPd_param_0];
	ld.param.u64 	%rd3, [_Z19closest_pair_kernelP5PointPd_param_1];
	cvta.to.global.u64 	%rd1, %rd3;
	mov.u32 	%r3, %tid.x;
	mov.u32 	%r4, %ctaid.x;
	mov.u32 	%r5, %ntid.x;
	mad.lo.s32 	%r1, %r4, %r5, %r3;
	mov.u32 	%r6, %tid.y;
	mov.u32 	%r7, %ctaid.y;
	mov.u32 	%r8, %ntid.y;
	mad.lo.s32 	%r9, %r7, %r8, %r6;
	setp.gt.s32 	%p1, %r1, 99;
	setp.gt.u32 	%p2, %r9, 99;
	or.pred  	%p3, %p1, %p2;
	@%p3 bra 	$L__BB0_3;
	cvta.to.global.u64 	%rd4, %rd2;
	mul.wide.s32 	%rd5, %r1, 16;
	add.s64 	%rd6, %rd4, %rd5;
	ld.global.f64 	%fd2, [%rd6];
	ld.global.f64 	%fd3, [%rd6+8];
	mul.wide.u32 	%rd7, %r9, 16;
	add.s64 	%rd8, %rd4, %rd7;
	ld.global.f64 	%fd4, [%rd8];
	ld.global.f64 	%fd5, [%rd8+8];
	sub.f64 	%fd6, %fd2, %fd4;
	sub.f64 	%fd7, %fd3, %fd5;
	mul.f64 	%fd8, %fd7, %fd7;
	fma.rn.f64 	%fd9, %fd6, %fd6, %fd8;
	sqrt.rn.f64 	%fd1, %fd9;
	ld.global.f64 	%fd10, [%rd1];
	setp.geu.f64 	%p4, %fd1, %fd10;
	@%p4 bra 	$L__BB0_3;
	st.global.f64 	[%rd1], %fd1;
$L__BB0_3:
	ret;

}


// ===== COMPILED SASS (sm_100) =====

	.target	sm_100

	.elftype	@"ET_EXEC"


//--------------------- .note.nv.tkinfo           --------------------------
	.section	.note.nv.tkinfo,"",@"SHT_NOTE"
	.sectionflags	@"SHF_NOTE_NV_TKINFO"
	.tkinfo
        /*0018*/ 	.word	0x00000002
        /*0030*/ 	.string	""
        /*0030*/ 	.string	"ptxas"
        /*0030*/ 	.string	"Cuda compilation tools, release 13.0, V13.0.88"
        /*0030*/ 	.string	"Build cuda_13.0.r13.0/compiler.36424714_0"
        /*0030*/ 	.string	"-arch sm_100 -m 64 "



//--------------------- .note.nv.cuinfo           --------------------------
	.section	.note.nv.cuinfo,"",@"SHT_NOTE"
	.sectionflags	@"SHF_NOTE_NV_CUINFO"
        /*0018*/ 	.short	0x0002
        /*001a*/ 	.short	0x0064
        /*001c*/ 	.short	0x0082
	.zero		2


//--------------------- .nv.info                  --------------------------
	.section	.nv.info,"",@"SHT_CUDA_INFO"
	.align	4


	//----- nvinfo : EIATTR_REGCOUNT
	.align		4
        /*0000*/ 	.byte	0x04, 0x2f
        /*0002*/ 	.short	(.L_1 - .L_0)
	.align		4
.L_0:
        /*0004*/ 	.word	index@(_Z19closest_pair_kernelP5PointPd)
        /*0008*/ 	.word	0x00000012


	//----- nvinfo : EIATTR_FRAME_SIZE
	.align		4
.L_1:
        /*000c*/ 	.byte	0x04, 0x11
        /*000e*/ 	.short	(.L_3 - .L_2)
	.align		4
.L_2:
        /*0010*/ 	.word	index@($__internal_0_$__cuda_sm20_dsqrt_rn_f64_mediumpath_v1)
        /*0014*/ 	.word	0x00000000


	//----- nvinfo : EIATTR_FRAME_SIZE
	.align		4
.L_3:
        /*0018*/ 	.byte	0x04, 0x11
        /*001a*/ 	.short	(.L_5 - .L_4)
	.align		4
.L_4:
        /*001c*/ 	.word	index@(_Z19closest_pair_kernelP5PointPd)
        /*0020*/ 	.word	0x00000000


	//----- nvinfo : EIATTR_MIN_STACK_SIZE
	.align		4
.L_5:
        /*0024*/ 	.byte	0x04, 0x12
        /*0026*/ 	.short	(.L_7 - .L_6)
	.align		4
.L_6:
        /*0028*/ 	.word	index@(_Z19closest_pair_kernelP5PointPd)
        /*002c*/ 	.word	0x00000000
.L_7:


//--------------------- .nv.compat                --------------------------
	.section	.nv.compat,"",@"SHT_CUDA_COMPAT_INFO"
	.align	4
        /*0000*/ 	.byte	0x02, 0x09, 0x00, 0x00, 0x02, 0x02, 0x01, 0x00, 0x02, 0x05, 0x05, 0x00, 0x03, 0x07, 0x01, 0x01
        /*0010*/ 	.byte	0x02, 0x03, 0x00, 0x00, 0x02, 0x06, 0x01, 0x00, 0x04, 0x0b, 0x08, 0x00, 0x01, 0x00, 0x00, 0x00
        /*0020*/ 	.byte	0x00, 0x00, 0x00, 0x00


//--------------------- .nv.info._Z19closest_pair_kernelP5PointPd --------------------------
	.section	.nv.info._Z19closest_pair_kernelP5PointPd,"",@"SHT_CUDA_INFO"
	.sectionflags	@""
	.align	4


	//----- nvinfo : EIATTR_CUDA_API_VERSION
	.align		4
        /*0000*/ 	.byte	0x04, 0x37
        /*0002*/ 	.short	(.L_9 - .L_8)
.L_8:
        /*0004*/ 	.word	0x00000082


	//----- nvinfo : EIATTR_KPARAM_INFO
	.align		4
.L_9:
        /*0008*/ 	.byte	0x04, 0x17
        /*000a*/ 	.short	(.L_11 - .L_10)
.L_10:
        /*000c*/ 	.word	0x00000000
        /*0010*/ 	.short	0x0001
        /*0012*/ 	.short	0x0008
        /*0014*/ 	.byte	0x00, 0xf5, 0x21, 0x00


	//----- nvinfo : EIATTR_KPARAM_INFO
	.align		4
.L_11:
        /*0018*/ 	.byte	0x04, 0x17
        /*001a*/ 	.short	(.L_13 - .L_12)
.L_12:
        /*001c*/ 	.word	0x00000000
        /*0020*/ 	.short	0x0000
        /*0022*/ 	.short	0x0000
        /*0024*/ 	.byte	0x00, 0xf5, 0x21, 0x00


	//----- nvinfo : EIATTR_SPARSE_MMA_MASK
	.align		4
.L_13:
        /*0028*/ 	.byte	0x03, 0x50
        /*002a*/ 	.short	0x0000


	//----- nvinfo : EIATTR_MAXREG_COUNT
	.align		4
        /*002c*/ 	.byte	0x03, 0x1b
        /*002e*/ 	.short	0x00ff


	//----- nvinfo : EIATTR_MERCURY_ISA_VERSION
	.align		4
        /*0030*/ 	.byte	0x03, 0x5f
        /*0032*/ 	.short	0x0101


	//----- nvinfo : EIATTR_VRC_CTA_INIT_COUNT
	.align		4
        /*0034*/ 	.byte	0x02, 0x4a
	.zero		1
	.zero		1


	//----- nvinfo : EIATTR_EXIT_INSTR_OFFSETS
	.align		4
        /*0038*/ 	.byte	0x04, 0x1c
        /*003a*/ 	.short	(.L_15 - .L_14)


	//   ....[0]....
.L_14:
        /*003c*/ 	.word	0x000000b0


	//   ....[1]....
        /*0040*/ 	.word	0x000002f0


	//   ....[2]....
        /*0044*/ 	.word	0x00000310


	//----- nvinfo : EIATTR_CRS_STACK_SIZE
	.align		4
.L_15:
        /*0048*/ 	.byte	0x04, 0x1e
        /*004a*/ 	.short	(.L_17 - .L_16)
.L_16:
        /*004c*/ 	.word	0x00000000


	//----- nvinfo : EIATTR_CBANK_PARAM_SIZE
	.align		4
.L_17:
        /*0050*/ 	.byte	0x03, 0x19
        /*0052*/ 	.short	0x0010


	//----- nvinfo : EIATTR_PARAM_CBANK
	.align		4
        /*0054*/ 	.byte	0x04, 0x0a
        /*0056*/ 	.short	(.L_19 - .L_18)
	.align		4
.L_18:
        /*0058*/ 	.word	index@(.nv.constant0._Z19closest_pair_kernelP5PointPd)
        /*005c*/ 	.short	0x0380
        /*005e*/ 	.short	0x0010


	//----- nvinfo : EIATTR_SW_WAR
	.align		4
.L_19:
        /*0060*/ 	.byte	0x04, 0x36
        /*0062*/ 	.short	(.L_21 - .L_20)
.L_20:
        /*0064*/ 	.word	0x00000008
.L_21:


//--------------------- .nv.callgraph             --------------------------
	.section	.nv.callgraph,"",@"SHT_CUDA_CALLGRAPH"
	.align	4
	.sectionentsize	8
	.align		4
        /*0000*/ 	.word	0x00000000
	.align		4
        /*0004*/ 	.word	0xffffffff
	.align		4
        /*0008*/ 	.word	0x00000000
	.align		4
        /*000c*/ 	.word	0xfffffffe
	.align		4
        /*0010*/ 	.word	0x00000000
	.align		4
        /*0014*/ 	.word	0xfffffffd
	.align		4
        /*0018*/ 	.word	0x00000000
	.align		4
        /*001c*/ 	.word	0xfffffffc


//--------------------- .text._Z19closest_pair_kernelP5PointPd --------------------------
	.section	.text._Z19closest_pair_kernelP5PointPd,"ax",@progbits
	.align	128
        .global         _Z19closest_pair_kernelP5PointPd
        .type           _Z19closest_pair_kernelP5PointPd,@function
        .size           _Z19closest_pair_kernelP5PointPd,(.L_x_7 - _Z19closest_pair_kernelP5PointPd)
        .other          _Z19closest_pair_kernelP5PointPd,@"STO_CUDA_ENTRY STV_DEFAULT"
_Z19closest_pair_kernelP5PointPd:
.text._Z19closest_pair_kernelP5PointPd:
[----:B------:R-:W-:Y:S01]  /*0000*/  LDC R1, c[0x0][0x37c] ;  /* 0x0000df00ff017b82 */ /* 0x000fe20000000800 */
[----:B------:R-:W0:Y:S07]  /*0010*/  S2R R5, SR_TID.Y ;  /* 0x0000000000057919 */ /* 0x000e2e0000002200 */
[----:B------:R-:W1:Y:S01]  /*0020*/  LDC R0, c[0x0][0x360] ;  /* 0x0000d800ff007b82 */ /* 0x000e620000000800 */
[----:B------:R-:W1:Y:S07]  /*0030*/  S2R R3, SR_TID.X ;  /* 0x0000000000037919 */ /* 0x000e6e0000002100 */
[----:B------:R-:W0:Y:S08]  /*0040*/  S2UR UR5, SR_CTAID.Y ;  /* 0x00000000000579c3 */ /* 0x000e300000002600 */
[----:B------:R-:W0:Y:S08]  /*0050*/  LDC R2, c[0x0][0x364] ;  /* 0x0000d900ff027b82 */ /* 0x000e300000000800 */
[----:B------:R-:W1:Y:S01]  /*0060*/  S2UR UR4, SR_CTAID.X ;  /* 0x00000000000479c3 */ /* 0x000e620000002500 */
[----:B0-----:R-:W-:-:S05]  /*0070*/  IMAD R5, R2, UR5, R5 ;  /* 0x0000000502057c24 */ /* 0x001fca000f8e0205 */
[----:B------:R-:W-:Y:S01]  /*0080*/  ISETP.GT.U32.AND P0, PT, R5, 0x63, PT ;  /* 0x000000630500780c */ /* 0x000fe20003f04070 */
[----:B-1----:R-:W-:-:S05]  /*0090*/  IMAD R3, R0, UR4, R3 ;  /* 0x0000000400037c24 */ /* 0x002fca000f8e0203 */
[----:B------:R-:W-:-:S13]  /*00a0*/  ISETP.GT.OR P0, PT, R3, 0x63, P0 ;  /* 0x000000630300780c */ /* 0x000fda0000704670 */
[----:B------:R-:W-:Y:S05]  /*00b0*/  @P0 EXIT ;  /* 0x000000000000094d */ /* 0x000fea0003800000 */
[----:B------:R-:W0:Y:S01]  /*00c0*/  LDC.64 R8, c[0x0][0x380] ;  /* 0x0000e000ff087b82 */ /* 0x000e220000000a00 */
[----:B------:R-:W1:Y:S01]  /*00d0*/  LDCU.64 UR4, c[0x0][0x358] ;  /* 0x00006b00ff0477ac */ /* 0x000e620008000a00 */
[----:B0-----:R-:W-:-:S04]  /*00e0*/  IMAD.WIDE R2, R3, 0x10, R8 ;  /* 0x0000001003027825 */ /* 0x001fc800078e0208 */
[----:B------:R-:W-:Y:S01]  /*00f0*/  IMAD.WIDE.U32 R8, R5, 0x10, R8 ;  /* 0x0000001005087825 */ /* 0x000fe200078e0008 */
[----:B-1----:R-:W2:Y:S04]  /*0100*/  LDG.E.64 R6, desc[UR4][R2.64+0x8] ;  /* 0x0000080402067981 */ /* 0x002ea8000c1e1b00 */
[----:B------:R-:W2:Y:S04]  /*0110*/  LDG.E.64 R12, desc[UR4][R8.64+0x8] ;  /* 0x00000804080c7981 */ /* 0x000ea8000c1e1b00 */
[----:B------:R-:W3:Y:S04]  /*0120*/  LDG.E.64 R4, desc[UR4][R2.64] ;  /* 0x0000000402047981 */ /* 0x000ee8000c1e1b00 */
[----:B------:R-:W3:Y:S01]  /*0130*/  LDG.E.64 R10, desc[UR4][R8.64] ;  /* 0x00000004080a7981 */ /* 0x000ee2000c1e1b00 */
[----:B------:R-:W-:Y:S01]  /*0140*/  BSSY.RECONVERGENT B0, `(.L_x_0) ;  /* 0x0000017000007945 */ /* 0x000fe20003800200 */
[----:B--2---:R-:W-:Y:S01]  /*0150*/  DADD R6, R6, -R12 ;  /* 0x0000000006067229 */ /* 0x004fe2000000080c */
[----:B------:R-:W-:Y:S01]  /*0160*/  IMAD.MOV.U32 R12, RZ, RZ, 0x0 ;  /* 0x00000000ff0c7424 */ /* 0x000fe200078e00ff */
[----:B------:R-:W-:Y:S01]  /*0170*/  MOV R13, 0x3fd80000 ;  /* 0x3fd80000000d7802 */ /* 0x000fe20000000f00 */
[----:B---3--:R-:W-:-:S05]  /*0180*/  DADD R4, R4, -R10 ;  /* 0x0000000004047229 */ /* 0x008fca000000080a */
[----:B------:R-:W-:-:S08]  /*0190*/  DMUL R6, R6, R6 ;  /* 0x0000000606067228 */ /* 0x000fd00000000000 */
[----:B------:R-:W-:-:S06]  /*01a0*/  DFMA R6, R4, R4, R6 ;  /* 0x000000040406722b */ /* 0x000fcc0000000006 */
[----:B------:R-:W0:Y:S04]  /*01b0*/  MUFU.RSQ64H R5, R7 ;  /* 0x0000000700057308 */ /* 0x000e280000001c00 */
[----:B------:R-:W-:-:S05]  /*01c0*/  VIADD R4, R7, 0xfcb00000 ;  /* 0xfcb0000007047836 */ /* 0x000fca0000000000 */
[----:B------:R-:W-:Y:S01]  /*01d0*/  ISETP.GE.U32.AND P0, PT, R4, 0x7ca00000, PT ;  /* 0x7ca000000400780c */ /* 0x000fe20003f06070 */
[----:B0-----:R-:W-:-:S08]  /*01e0*/  DMUL R10, R4, R4 ;  /* 0x00000004040a7228 */ /* 0x001fd00000000000 */
[----:B------:R-:W-:-:S08]  /*01f0*/  DFMA R10, R6, -R10, 1 ;  /* 0x3ff00000060a742b */ /* 0x000fd0000000080a */
[----:B------:R-:W-:Y:S02]  /*0200*/  DFMA R2, R10, R12, 0.5 ;  /* 0x3fe000000a02742b */ /* 0x000fe4000000000c */
[----:B------:R-:W-:-:S08]  /*0210*/  DMUL R10, R4, R10 ;  /* 0x0000000a040a7228 */ /* 0x000fd00000000000 */
[----:B------:R-:W-:-:S08]  /*0220*/  DFMA R2, R2, R10, R4 ;  /* 0x0000000a0202722b */ /* 0x000fd00000000004 */
[----:B------:R-:W-:Y:S02]  /*0230*/  DMUL R8, R6, R2 ;  /* 0x0000000206087228 */ /* 0x000fe40000000000 */
[----:B------:R-:W-:Y:S02]  /*0240*/  VIADD R15, R3, 0xfff00000 ;  /* 0xfff00000030f7836 */ /* 0x000fe40000000000 */
[----:B------:R-:W-:-:S04]  /*0250*/  IMAD.MOV.U32 R14, RZ, RZ, R2 ;  /* 0x000000ffff0e7224 */ /* 0x000fc800078e0002 */
[----:B------:R-:W-:-:S08]  /*0260*/  DFMA R10, R8, -R8, R6 ;  /* 0x80000008080a722b */ /* 0x000fd00000000006 */
[----:B------:R-:W-:Y:S01]  /*0270*/  DFMA R12, R10, R14, R8 ;  /* 0x0000000e0a0c722b */ /* 0x000fe20000000008 */
[----:B------:R-:W-:Y:S10]  /*0280*/  @!P0 BRA `(.L_x_1) ;  /* 0x0000000000088947 */ /* 0x000ff40003800000 */
[----:B------:R-:W-:-:S07]  /*0290*/  MOV R0, 0x2b0 ;  /* 0x000002b000007802 */ /* 0x000fce0000000f00 */
[----:B------:R-:W-:Y:S05]  /*02a0*/  CALL.REL.NOINC `($__internal_0_$__cuda_sm20_dsqrt_rn_f64_mediumpath_v1) ;  /* 0x00000000001c7944 */ /* 0x000fea0003c00000 */
.L_x_1:
[----:B------:R-:W-:Y:S05]  /*02b0*/  BSYNC.RECONVERGENT B0 ;  /* 0x0000000000007941 */ /* 0x000fea0003800200 */
.L_x_0:
[----:B------:R-:W0:Y:S02]  /*02c0*/  LDC.64 R2, c[0x0][0x388] ;  /* 0x0000e200ff027b82 */ /* 0x000e240000000a00 */
[----:B0-----:R-:W2:Y:S02]  /*02d0*/  LDG.E.64 R4, desc[UR4][R2.64] ;  /* 0x0000000402047981 */ /* 0x001ea4000c1e1b00 */
[----:B--2---:R-:W-:-:S14]  /*02e0*/  DSETP.GEU.AND P0, PT, R12, R4, PT ;  /* 0x000000040c00722a */ /* 0x004fdc0003f0e000 */
[----:B------:R-:W-:Y:S05]  /*02f0*/  @P0 EXIT ;  /* 0x000000000000094d */ /* 0x000fea0003800000 */
[----:B------:R-:W-:Y:S01]  /*0300*/  STG.E.64 desc[UR4][R2.64], R12 ;  /* 0x0000000c02007986 */ /* 0x000fe2000c101b04 */
[----:B------:R-:W-:Y:S05]  /*0310*/  EXIT ;  /* 0x000000000000794d */ /* 0x000fea0003800000 */
        .weak           $__internal_0_$__cuda_sm20_dsqrt_rn_f64_mediumpath_v1
        .type           $__internal_0_$__cuda_sm20_dsqrt_rn_f64_mediumpath_v1,@function
        .size           $__internal_0_$__cuda_sm20_dsqrt_rn_f64_mediumpath_v1,(.L_x_7 - $__internal_0_$__cuda_sm20_dsqrt_rn_f64_mediumpath_v1)
$__internal_0_$__cuda_sm20_dsqrt_rn_f64_mediumpath_v1:
[----:B------:R-:W-:Y:S01]  /*0320*/  ISETP.GE.U32.AND P0, PT, R4, -0x3400000, PT ;  /* 0xfcc000000400780c */ /* 0x000fe20003f06070 */
[----:B------:R-:W-:Y:S01]  /*0330*/  BSSY.RECONVERGENT B1, `(.L_x_2) ;  /* 0x0000024000017945 */ /* 0x000fe20003800200 */
[----:B------:R-:W-:-:S11]  /*0340*/  MOV R3, R15 ;  /* 0x0000000f00037202 */ /* 0x000fd60000000f00 */
[----:B------:R-:W-:Y:S05]  /*0350*/  @!P0 BRA `(.L_x_3) ;  /* 0x0000000000208947 */ /* 0x000fea0003800000 */
[----:B------:R-:W-:-:S10]  /*0360*/  DFMA.RM R2, R10, R2, R8 ;  /* 0x000000020a02722b */ /* 0x000fd40000004008 */
[----:B------:R-:W-:-:S05]  /*0370*/  IADD3 R4, P0, PT, R2, 0x1, RZ ;  /* 0x0000000102047810 */ /* 0x000fca0007f1e0ff */
[----:B------:R-:W-:-:S06]  /*0380*/  IMAD.X R5, RZ, RZ, R3, P0 ;  /* 0x000000ffff057224 */ /* 0x000fcc00000e0603 */
[----:B------:R-:W-:-:S08]  /*0390*/  DFMA.RP R6, -R2, R4, R6 ;  /* 0x000000040206722b */ /* 0x000fd00000008106 */
[----:B------:R-:W-:-:S06]  /*03a0*/  DSETP.GT.AND P0, PT, R6, RZ, PT ;  /* 0x000000ff0600722a */ /* 0x000fcc0003f04000 */
[----:B------:R-:W-:Y:S02]  /*03b0*/  FSEL R2, R4, R2, P0 ;  /* 0x0000000204027208 */ /* 0x000fe40000000000 */
[----:B------:R-:W-:Y:S01]  /*03c0*/  FSEL R3, R5, R3, P0 ;  /* 0x0000000305037208 */ /* 0x000fe20000000000 */
[----:B------:R-:W-:Y:S06]  /*03d0*/  BRA `(.L_x_4) ;  /* 0x0000000000647947 */ /* 0x000fec0003800000 */
.L_x_3:
[----:B------:R-:W-:-:S14]  /*03e0*/  DSETP.NE.AND P0, PT, R6, RZ, PT ;  /* 0x000000ff0600722a */ /* 0x000fdc0003f05000 */
[----:B------:R-:W-:Y:S05]  /*03f0*/  @!P0 BRA `(.L_x_5) ;  /* 0x0000000000588947 */ /* 0x000fea0003800000 */
[----:B------:R-:W-:-:S13]  /*0400*/  ISETP.GE.AND P0, PT, R7, RZ, PT ;  /* 0x000000ff0700720c */ /* 0x000fda0003f06270 */
[----:B------:R-:W-:Y:S01]  /*0410*/  @!P0 IMAD.MOV.U32 R2, RZ, RZ, 0x0 ;  /* 0x00000000ff028424 */ /* 0x000fe200078e00ff */
[----:B------:R-:W-:Y:S01]  /*0420*/  @!P0 MOV R3, 0xfff80000 ;  /* 0xfff8000000038802 */ /* 0x000fe20000000f00 */
[----:B------:R-:W-:Y:S06]  /*0430*/  @!P0 BRA `(.L_x_4) ;  /* 0x00000000004c8947 */ /* 0x000fec0003800000 */
[----:B------:R-:W-:-:S13]  /*0440*/  ISETP.GT.AND P0, PT, R7, 0x7fefffff, PT ;  /* 0x7fefffff0700780c */ /* 0x000fda0003f04270 */
[----:B------:R-:W-:Y:S05]  /*0450*/  @P0 BRA `(.L_x_5) ;  /* 0x0000000000400947 */ /* 0x000fea0003800000 */
[----:B------:R-:W-:Y:S01]  /*0460*/  DMUL R6, R6, 8.11296384146066816958e+31 ;  /* 0x4690000006067828 */ /* 0x000fe20000000000 */
[----:B------:R-:W-:Y:S01]  /*0470*/  IMAD.MOV.U32 R2, RZ, RZ, RZ ;  /* 0x000000ffff027224 */ /* 0x000fe200078e00ff */
[----:B------:R-:W-:Y:S01]  /*0480*/  MOV R9, 0x3fd80000 ;  /* 0x3fd8000000097802 */ /* 0x000fe20000000f00 */
[----:B------:R-:W-:-:S03]  /*0490*/  IMAD.MOV.U32 R8, RZ, RZ, 0x0 ;  /* 0x00000000ff087424 */ /* 0x000fc600078e00ff */
[----:B------:R-:W0:Y:S02]  /*04a0*/  MUFU.RSQ64H R3, R7 ;  /* 0x0000000700037308 */ /* 0x000e240000001c00 */
[----:B0-----:R-:W-:-:S08]  /*04b0*/  DMUL R4, R2, R2 ;  /* 0x0000000202047228 */ /* 0x001fd00000000000 */
[----:B------:R-:W-:-:S08]  /*04c0*/  DFMA R4, R6, -R4, 1 ;  /* 0x3ff000000604742b */ /* 0x000fd00000000804 */
[----:B------:R-:W-:Y:S02]  /*04d0*/  DFMA R8, R4, R8, 0.5 ;  /* 0x3fe000000408742b */ /* 0x000fe40000000008 */
[----:B------:R-:W-:-:S08]  /*04e0*/  DMUL R4, R2, R4 ;  /* 0x0000000402047228 */ /* 0x000fd00000000000 */
[----:B------:R-:W-:-:S08]  /*04f0*/  DFMA R4, R8, R4, R2 ;  /* 0x000000040804722b */ /* 0x000fd00000000002 */
[----:B------:R-:W-:Y:S02]  /*0500*/  DMUL R2, R6, R4 ;  /* 0x0000000406027228 */ /* 0x000fe40000000000 */
[----:B------:R-:W-:-:S06]  /*0510*/  VIADD R5, R5, 0xfff00000 ;  /* 0xfff0000005057836 */ /* 0x000fcc0000000000 */
[----:B------:R-:W-:-:S08]  /*0520*/  DFMA R8, R2, -R2, R6 ;  /* 0x800000020208722b */ /* 0x000fd00000000006 */
[----:B------:R-:W-:-:S10]  /*0530*/  DFMA R2, R4, R8, R2 ;  /* 0x000000080402722b */ /* 0x000fd40000000002 */
[----:B------:R-:W-:Y:S01]  /*0540*/  IADD3 R3, PT, PT, R3, -0x3500000, RZ ;  /* 0xfcb0000003037810 */ /* 0x000fe20007ffe0ff */
[----:B------:R-:W-:Y:S06]  /*0550*/  BRA `(.L_x_4) ;  /* 0x0000000000047947 */ /* 0x000fec0003800000 */
.L_x_5:
[----:B------:R-:W-:-:S11]  /*0560*/  DADD R2, R6, R6 ;  /* 0x0000000006027229 */ /* 0x000fd60000000006 */
.L_x_4:
[----:B------:R-:W-:Y:S05]  /*0570*/  BSYNC.RECONVERGENT B1 ;  /* 0x0000000000017941 */ /* 0x000fea0003800200 */
.L_x_2:
[----:B------:R-:W-:Y:S01]  /*0580*/  MOV R13, R3 ;  /* 0x00000003000d7202 */ /* 0x000fe20000000f00 */
[----:B------:R-:W-:Y:S02]  /*0590*/  HFMA2 R3, -RZ, RZ, 0, 0 ;  /* 0x00000000ff037431 */ /* 0x000fe400000001ff */
[----:B------:R-:W-:Y:S02]  /*05a0*/  IMAD.MOV.U32 R12, RZ, RZ, R2 ;  /* 0x000000ffff0c7224 */ /* 0x000fe400078e0002 */
[----:B------:R-:W-:-:S04]  /*05b0*/  IMAD.MOV.U32 R2, RZ, RZ, R0 ;  /* 0x000000ffff027224 */ /* 0x000fc800078e0000 */
[----:B------:R-:W-:Y:S05]  /*05c0*/  RET.REL.NODEC R2 `(_Z19closest_pair_kernelP5PointPd) ;  /* 0xfffffff8028c7950 */ /* 0x000fea0003c3ffff */
.L_x_6:
[----:B------:R-:W-:-:S00]  /*05d0*/  BRA `(.L_x_6) ;  /* 0xfffffffc00fc7947 */ /* 0x000fc0000383ffff */
[----:B------:R-:W-:-:S00]  /*05e0*/  NOP ;  /* 0x0000000000007918 */ /* 0x000fc00000000000 */
        /* <DEDUP_REMOVED lines=9> */
.L_x_7:


//--------------------- .nv.shared.reserved.0     --------------------------
	.section	.nv.shared.reserved.0,"aw",@nobits
	.weak		__nv_reservedSMEM_offset_0_alias
	.size		__nv_reservedSMEM_offset_0_alias, 0, 64
	.other		__nv_reservedSMEM_offset_0_alias,@"STO_CUDA_RESERVED_SHARED STV_DEFAULT"
__nv_reservedSMEM_offset_0_alias:
	.zero		0
	.zero		64


//--------------------- .nv.constant0._Z19closest_pair_kernelP5PointPd --------------------------
	.section	.nv.constant0._Z19closest_pair_kernelP5PointPd,"a",@progbits
	.sectionflags	@""
	.align	4
.nv.constant0._Z19closest_pair_kernelP5PointPd:
	.zero		912


//--------------------- SYMBOLS --------------------------

	.type		.nv.reservedSmem.offset0,@object
	.size		.nv.reservedSmem.offset0,0x4
